	.headerflags	@"EF_CUDA_TEXMODE_UNIFIED EF_CUDA_64BIT_ADDRESS EF_CUDA_ACCELERATORS EF_CUDA_SM90 EF_CUDA_VIRTUAL_SM(EF_CUDA_SM90)"
	.elftype	@"ET_EXEC"


//--------------------- .nv.info                  --------------------------
	.section	.nv.info,"",@"SHT_CUDA_INFO"
	.align	4


	//----- nvinfo : EIATTR_REGCOUNT
	.align		4
        /*0000*/ 	.byte	0x04, 0x2f
        /*0002*/ 	.short	(.L_3 - .L_2)
	.align		4
.L_2:
        /*0004*/ 	.word	index@(triton_poi_fused_cat_40)
        /*0008*/ 	.word	0x00000020


	//----- nvinfo : EIATTR_MIN_STACK_SIZE
	.align		4
.L_3:
        /*000c*/ 	.byte	0x04, 0x12
        /*000e*/ 	.short	(.L_5 - .L_4)
	.align		4
.L_4:
        /*0010*/ 	.word	index@(triton_poi_fused_cat_40)
        /*0014*/ 	.word	0x00000000


	//----- nvinfo : EIATTR_FRAME_SIZE
	.align		4
.L_5:
        /*0018*/ 	.byte	0x04, 0x11
        /*001a*/ 	.short	(.L_7 - .L_6)
	.align		4
.L_6:
        /*001c*/ 	.word	index@(triton_poi_fused_cat_40)
        /*0020*/ 	.word	0x00000000


	//----- nvinfo : EIATTR_MIN_STACK_SIZE
	.align		4
.L_7:
        /*0024*/ 	.byte	0x04, 0x12
        /*0026*/ 	.short	(.L_9 - .L_8)
	.align		4
.L_8:
        /*0028*/ 	.word	index@(triton_poi_fused_cat_40)
        /*002c*/ 	.word	0x00000000
.L_9:


//--------------------- .nv.info.triton_poi_fused_cat_40 --------------------------
	.section	.nv.info.triton_poi_fused_cat_40,"",@"SHT_CUDA_INFO"
	.sectionflags	@""
	.align	4


	//----- nvinfo : EIATTR_CUDA_API_VERSION
	.align		4
        /*0000*/ 	.byte	0x04, 0x37
        /*0002*/ 	.short	(.L_11 - .L_10)
.L_10:
        /*0004*/ 	.word	0x0000007c


	//----- nvinfo : EIATTR_KPARAM_INFO
	.align		4
.L_11:
        /*0008*/ 	.byte	0x04, 0x17
        /*000a*/ 	.short	(.L_13 - .L_12)
.L_12:
        /*000c*/ 	.word	0x00000000
        /*0010*/ 	.short	0x000b
        /*0012*/ 	.short	0x0058
        /*0014*/ 	.byte	0x00, 0xf0, 0x11, 0x00


	//----- nvinfo : EIATTR_KPARAM_INFO
	.align		4
.L_13:
        /*0018*/ 	.byte	0x04, 0x17
        /*001a*/ 	.short	(.L_15 - .L_14)
.L_14:
        /*001c*/ 	.word	0x00000000
        /*0020*/ 	.short	0x000a
        /*0022*/ 	.short	0x0050
        /*0024*/ 	.byte	0x00, 0xf4, 0x21, 0x00


	//----- nvinfo : EIATTR_KPARAM_INFO
	.align		4
.L_15:
        /*0028*/ 	.byte	0x04, 0x17
        /*002a*/ 	.short	(.L_17 - .L_16)
.L_16:
        /*002c*/ 	.word	0x00000000
        /*0030*/ 	.short	0x0009
        /*0032*/ 	.short	0x0048
        /*0034*/ 	.byte	0x00, 0xf4, 0x21, 0x00


	//----- nvinfo : EIATTR_KPARAM_INFO
	.align		4
.L_17:
        /*0038*/ 	.byte	0x04, 0x17
        /*003a*/ 	.short	(.L_19 - .L_18)
.L_18:
        /*003c*/ 	.word	0x00000000
        /*0040*/ 	.short	0x0008
        /*0042*/ 	.short	0x0040
        /*0044*/ 	.byte	0x00, 0xf4, 0x21, 0x00


	//----- nvinfo : EIATTR_KPARAM_INFO
	.align		4
.L_19:
        /*0048*/ 	.byte	0x04, 0x17
        /*004a*/ 	.short	(.L_21 - .L_20)
.L_20:
        /*004c*/ 	.word	0x00000000
        /*0050*/ 	.short	0x0007
        /*0052*/ 	.short	0x0038
        /*0054*/ 	.byte	0x00, 0xf4, 0x21, 0x00


	//----- nvinfo : EIATTR_KPARAM_INFO
	.align		4
.L_21:
        /*0058*/ 	.byte	0x04, 0x17
        /*005a*/ 	.short	(.L_23 - .L_22)
.L_22:
        /*005c*/ 	.word	0x00000000
        /*0060*/ 	.short	0x0006
        /*0062*/ 	.short	0x0030
        /*0064*/ 	.byte	0x00, 0xf4, 0x21, 0x00


	//----- nvinfo : EIATTR_KPARAM_INFO
	.align		4
.L_23:
        /*0068*/ 	.byte	0x04, 0x17
        /*006a*/ 	.short	(.L_25 - .L_24)
.L_24:
        /*006c*/ 	.word	0x00000000
        /*0070*/ 	.short	0x0005
        /*0072*/ 	.short	0x0028
        /*0074*/ 	.byte	0x00, 0xf4, 0x21, 0x00


	//----- nvinfo : EIATTR_KPARAM_INFO
	.align		4
.L_25:
        /*0078*/ 	.byte	0x04, 0x17
        /*007a*/ 	.short	(.L_27 - .L_26)
.L_26:
        /*007c*/ 	.word	0x00000000
        /*0080*/ 	.short	0x0004
        /*0082*/ 	.short	0x0020
        /*0084*/ 	.byte	0x00, 0xf4, 0x21, 0x00


	//----- nvinfo : EIATTR_KPARAM_INFO
	.align		4
.L_27:
        /*0088*/ 	.byte	0x04, 0x17
        /*008a*/ 	.short	(.L_29 - .L_28)
.L_28:
        /*008c*/ 	.word	0x00000000
        /*0090*/ 	.short	0x0003
        /*0092*/ 	.short	0x0018
        /*0094*/ 	.byte	0x00, 0xf4, 0x21, 0x00


	//----- nvinfo : EIATTR_KPARAM_INFO
	.align		4
.L_29:
        /*0098*/ 	.byte	0x04, 0x17
        /*009a*/ 	.short	(.L_31 - .L_30)
.L_30:
        /*009c*/ 	.word	0x00000000
        /*00a0*/ 	.short	0x0002
        /*00a2*/ 	.short	0x0010
        /*00a4*/ 	.byte	0x00, 0xf4, 0x21, 0x00


	//----- nvinfo : EIATTR_KPARAM_INFO
	.align		4
.L_31:
        /*00a8*/ 	.byte	0x04, 0x17
        /*00aa*/ 	.short	(.L_33 - .L_32)
.L_32:
        /*00ac*/ 	.word	0x00000000
        /*00b0*/ 	.short	0x0001
        /*00b2*/ 	.short	0x0008
        /*00b4*/ 	.byte	0x00, 0xf4, 0x21, 0x00


	//----- nvinfo : EIATTR_KPARAM_INFO
	.align		4
.L_33:
        /*00b8*/ 	.byte	0x04, 0x17
        /*00ba*/ 	.short	(.L_35 - .L_34)
.L_34:
        /*00bc*/ 	.word	0x00000000
        /*00c0*/ 	.short	0x0000
        /*00c2*/ 	.short	0x0000
        /*00c4*/ 	.byte	0x00, 0xf4, 0x21, 0x00


	//----- nvinfo : EIATTR_SPARSE_MMA_MASK
	.align		4
.L_35:
        /*00c8*/ 	.byte	0x03, 0x50
        /*00ca*/ 	.short	0x0000


	//----- nvinfo : EIATTR_MAXREG_COUNT
	.align		4
        /*00cc*/ 	.byte	0x03, 0x1b
        /*00ce*/ 	.short	0x00ff


	//----- nvinfo : EIATTR_EXIT_INSTR_OFFSETS
	.align		4
        /*00d0*/ 	.byte	0x04, 0x1c
        /*00d2*/ 	.short	(.L_37 - .L_36)


	//   ....[0]....
.L_36:
        /*00d4*/ 	.word	0x00000900


	//   ....[1]....
        /*00d8*/ 	.word	0x00000920


	//----- nvinfo : EIATTR_REQNTID
	.align		4
.L_37:
        /*00dc*/ 	.byte	0x04, 0x10
        /*00de*/ 	.short	(.L_39 - .L_38)
.L_38:
        /*00e0*/ 	.word	0x00000100
        /*00e4*/ 	.word	0x00000001
        /*00e8*/ 	.word	0x00000001


	//----- nvinfo : EIATTR_CBANK_PARAM_SIZE
	.align		4
.L_39:
        /*00ec*/ 	.byte	0x03, 0x19
        /*00ee*/ 	.short	0x005c


	//----- nvinfo : EIATTR_PARAM_CBANK
	.align		4
        /*00f0*/ 	.byte	0x04, 0x0a
        /*00f2*/ 	.short	(.L_41 - .L_40)
	.align		4
.L_40:
        /*00f4*/ 	.word	index@(.nv.constant0.triton_poi_fused_cat_40)
        /*00f8*/ 	.short	0x0210
        /*00fa*/ 	.short	0x005c


	//----- nvinfo : EIATTR_SW_WAR
	.align		4
.L_41:
        /*00fc*/ 	.byte	0x04, 0x36
        /*00fe*/ 	.short	(.L_43 - .L_42)
.L_42:
        /*0100*/ 	.word	0x00000008
.L_43:


//--------------------- .nv.callgraph             --------------------------
	.section	.nv.callgraph,"",@"SHT_CUDA_CALLGRAPH"
	.align	4
	.sectionentsize	8
	.align		4
        /*0000*/ 	.word	0x00000000
	.align		4
        /*0004*/ 	.word	0xffffffff
	.align		4
        /*0008*/ 	.word	0x00000000
	.align		4
        /*000c*/ 	.word	0xfffffffe
	.align		4
        /*0010*/ 	.word	0x00000000
	.align		4
        /*0014*/ 	.word	0xfffffffd
	.align		4
        /*0018*/ 	.word	0x00000000
	.align		4
        /*001c*/ 	.word	0xfffffffc


//--------------------- .nv.constant4             --------------------------
	.section	.nv.constant4,"a",@progbits
	.align	8
	.align		8
.nv.constant4:
        /*0000*/ 	.dword	_$_str
	.align		8
        /*0008*/ 	.dword	_$_str_$_2


//--------------------- .text.triton_poi_fused_cat_40 --------------------------
	.section	.text.triton_poi_fused_cat_40,"ax",@progbits
	.align	128
        .global         triton_poi_fused_cat_40
        .type           triton_poi_fused_cat_40,@function
        .size           triton_poi_fused_cat_40,(.L_x_1 - triton_poi_fused_cat_40)
        .other          triton_poi_fused_cat_40,@"STO_CUDA_ENTRY STV_DEFAULT"
triton_poi_fused_cat_40:
.text.triton_poi_fused_cat_40:
[----:B------:R-:W0:Y:S01]  /*0000*/  LDC R1, c[0x0][0x28] ;  /* 0x00000a00ff017b82 */ /* 0x000e220000000800 */
[----:B------:R-:W1:Y:S07]  /*0010*/  S2R R0, SR_TID.X ;  /* 0x0000000000007919 */ /* 0x000e6e0000002100 */
[----:B------:R-:W2:Y:S01]  /*0020*/  LDC.64 R6, c[0x0][0x220] ;  /* 0x00008800ff067b82 */ /* 0x000ea20000000a00 */
[----:B------:R-:W-:Y:S01]  /*0030*/  CS2R R4, SRZ ;  /* 0x0000000000047805 */ /* 0x000fe2000001ff00 */
[----:B------:R-:W-:Y:S01]  /*0040*/  ULDC.64 UR4, c[0x0][0x208] ;  /* 0x0000820000047ab9 */ /* 0x000fe20000000a00 */
[----:B------:R-:W3:Y:S01]  /*0050*/  S2R R3, SR_CTAID.X ;  /* 0x0000000000037919 */ /* 0x000ee20000002500 */
[----:B------:R-:W-:-:S04]  /*0060*/  ULDC.64 UR6, c[0x0][0x238] ;  /* 0x00008e0000067ab9 */ /* 0x000fc80000000a00 */
[----:B------:R-:W4:Y:S08]  /*0070*/  LDC.64 R10, c[0x0][0x248] ;  /* 0x00009200ff0a7b82 */ /* 0x000f300000000a00 */
[----:B------:R-:W5:Y:S08]  /*0080*/  LDC.64 R8, c[0x0][0x218] ;  /* 0x00008600ff087b82 */ /* 0x000f700000000a00 */
[----:B------:R-:W4:Y:S01]  /*0090*/  LDC.64 R12, c[0x0][0x210] ;  /* 0x00008400ff0c7b82 */ /* 0x000f220000000a00 */
[----:B-1----:R-:W-:-:S07]  /*00a0*/  IMAD.SHL.U32 R0, R0, 0x2, RZ ;  /* 0x0000000200007824 */ /* 0x002fce00078e00ff */
[----:B------:R-:W1:Y:S01]  /*00b0*/  LDC.64 R26, c[0x0][0x240] ;  /* 0x00009000ff1a7b82 */ /* 0x000e620000000a00 */
[----:B------:R-:W-:-:S07]  /*00c0*/  LOP3.LUT R0, R0, 0x1fe, RZ, 0xc0, !PT ;  /* 0x000001fe00007812 */ /* 0x000fce00078ec0ff */
[----:B------:R-:W1:Y:S01]  /*00d0*/  LDC.64 R24, c[0x0][0x228] ;  /* 0x00008a00ff187b82 */ /* 0x000e620000000a00 */
[----:B---3--:R-:W-:-:S04]  /*00e0*/  IMAD R0, R3, 0x200, R0 ;  /* 0x0000020003007824 */ /* 0x008fc800078e0200 */
[C---:B------:R-:W-:Y:S01]  /*00f0*/  IMAD.HI R2, R0.reuse, 0x2aaaaaab, RZ ;  /* 0x2aaaaaab00027827 */ /* 0x040fe200078e02ff */
[----:B------:R-:W-:-:S04]  /*0100*/  ISETP.GE.AND P0, PT, R0, 0x151800, PT ;  /* 0x001518000000780c */ /* 0x000fc80003f06270 */
[----:B------:R-:W-:-:S04]  /*0110*/  SHF.R.U32.HI R3, RZ, 0x1f, R2 ;  /* 0x0000001fff037819 */ /* 0x000fc80000011602 */
[----:B------:R-:W-:-:S05]  /*0120*/  LEA.HI.SX32 R15, R2, R3, 0x1a ;  /* 0x00000003020f7211 */ /* 0x000fca00078fd2ff */
[----:B------:R-:W-:-:S04]  /*0130*/  IMAD R23, R15, -0x180, R0 ;  /* 0xfffffe800f177824 */ /* 0x000fc800078e0200 */
[C---:B--2---:R-:W-:Y:S01]  /*0140*/  IMAD.WIDE R6, R23.reuse, 0x4, R6 ;  /* 0x0000000417067825 */ /* 0x044fe200078e0206 */
[----:B------:R-:W-:-:S04]  /*0150*/  ISETP.GE.AND P1, PT, R23, 0xc0, PT ;  /* 0x000000c01700780c */ /* 0x000fc80003f26270 */
[----:B------:R-:W-:Y:S02]  /*0160*/  ISETP.LT.AND P3, PT, R0, 0x151800, !P1 ;  /* 0x001518000000780c */ /* 0x000fe40004f61270 */
[----:B------:R-:W-:-:S11]  /*0170*/  ISETP.GT.AND P2, PT, R23, 0xbf, !P0 ;  /* 0x000000bf1700780c */ /* 0x000fd60004744270 */
[----:B------:R2:W3:Y:S01]  /*0180*/  @P3 LDG.E.EL.64 R4, desc[UR4][R6.64] ;  /* 0x0000000406043981 */ /* 0x0004e2000c2e1b00 */
[----:B------:R-:W-:Y:S01]  /*0190*/  CS2R R2, SRZ ;  /* 0x0000000000027805 */ /* 0x000fe2000001ff00 */
[----:B----4-:R-:W-:-:S05]  /*01a0*/  IMAD.WIDE R10, R23, 0x4, R10 ;  /* 0x00000004170a7825 */ /* 0x010fca00078e020a */
[----:B------:R5:W4:Y:S01]  /*01b0*/  @P2 LDG.E.EL.64 R2, desc[UR4][R10.64+-0x300] ;  /* 0xfffd00040a022981 */ /* 0x000b22000c2e1b00 */
[----:B------:R-:W-:Y:S01]  /*01c0*/  IMAD R14, R15, 0xc0, RZ ;  /* 0x000000c00f0e7824 */ /* 0x000fe200078e02ff */
[----:B--2---:R-:W-:-:S03]  /*01d0*/  CS2R R6, SRZ ;  /* 0x0000000000067805 */ /* 0x004fc6000001ff00 */
[--C-:B------:R-:W-:Y:S01]  /*01e0*/  IMAD.IADD R15, R23, 0x1, R14.reuse ;  /* 0x00000001170f7824 */ /* 0x100fe200078e020e */
[----:B------:R-:W-:Y:S02]  /*01f0*/  SHF.R.S32.HI R16, RZ, 0x1f, R14 ;  /* 0x0000001fff107819 */ /* 0x000fe4000001140e */
[----:B------:R-:W-:Y:S01]  /*0200*/  IADD3 R14, P4, R23, R14, RZ ;  /* 0x0000000e170e7210 */ /* 0x000fe20007f9e0ff */
[----:B0-----:R-:W-:-:S03]  /*0210*/  IMAD.WIDE R12, R15, 0x4, R12 ;  /* 0x000000040f0c7825 */ /* 0x001fc600078e020c */
[C---:B------:R-:W-:Y:S01]  /*0220*/  LEA.HI.X.SX32 R15, R23.reuse, R16, 0x1, P4 ;  /* 0x00000010170f7211 */ /* 0x040fe200020f0eff */
[----:B-----5:R-:W-:Y:S01]  /*0230*/  IMAD.WIDE R10, R23, 0x4, R8 ;  /* 0x00000004170a7825 */ /* 0x020fe200078e0208 */
[----:B------:R-:W-:Y:S02]  /*0240*/  CS2R R8, SRZ ;  /* 0x0000000000087805 */ /* 0x000fe4000001ff00 */
[C---:B------:R-:W-:Y:S02]  /*0250*/  LEA R28, P4, R14.reuse, UR6, 0x2 ;  /* 0x000000060e1c7c11 */ /* 0x040fe4000f8810ff */
[----:B------:R0:W2:Y:S02]  /*0260*/  @P3 LDG.E.EL.64 R6, desc[UR4][R10.64] ;  /* 0x000000040a063981 */ /* 0x0000a4000c2e1b00 */
[----:B------:R-:W-:Y:S02]  /*0270*/  LEA.HI.X R29, R14, UR7, R15, 0x2, P4 ;  /* 0x000000070e1d7c11 */ /* 0x000fe4000a0f140f */
[----:B------:R-:W5:Y:S01]  /*0280*/  LDC.64 R14, c[0x0][0x258] ;  /* 0x00009600ff0e7b82 */ /* 0x000f620000000a00 */
[----:B------:R1:W2:Y:S07]  /*0290*/  @P3 LDG.E.EL.64 R8, desc[UR4][R12.64] ;  /* 0x000000040c083981 */ /* 0x0002ae000c2e1b00 */
[----:B0-----:R-:W0:Y:S08]  /*02a0*/  LDC.64 R10, c[0x0][0x230] ;  /* 0x00008c00ff0a7b82 */ /* 0x001e300000000a00 */
[----:B-1----:R-:W1:Y:S01]  /*02b0*/  LDC.64 R12, c[0x0][0x250] ;  /* 0x00009400ff0c7b82 */ /* 0x002e620000000a00 */
[----:B------:R-:W-:-:S02]  /*02c0*/  CS2R R16, SRZ ;  /* 0x0000000000107805 */ /* 0x000fc4000001ff00 */
[----:B------:R-:W-:Y:S01]  /*02d0*/  CS2R R20, SRZ ;  /* 0x0000000000147805 */ /* 0x000fe2000001ff00 */
[C---:B------:R-:W-:Y:S01]  /*02e0*/  IMAD.WIDE R26, R23.reuse, 0x4, R26 ;  /* 0x00000004171a7825 */ /* 0x040fe200078e021a */
[----:B------:R-:W-:Y:S02]  /*02f0*/  CS2R R18, SRZ ;  /* 0x0000000000127805 */ /* 0x000fe4000001ff00 */
[----:B------:R5:W2:Y:S04]  /*0300*/  @P2 LDG.E.EL.64 R16, desc[UR4][R28.64+-0x300] ;  /* 0xfffd00041c102981 */ /* 0x000aa8000c2e1b00 */
[----:B------:R0:W2:Y:S01]  /*0310*/  @P2 LDG.E.EL.64 R20, desc[UR4][R26.64+-0x300] ;  /* 0xfffd00041a142981 */ /* 0x0000a2000c2e1b00 */
[----:B-----5:R-:W-:Y:S01]  /*0320*/  IMAD.WIDE R28, R23, 0x4, R24 ;  /* 0x00000004171c7825 */ /* 0x020fe200078e0218 */
[----:B------:R-:W-:-:S03]  /*0330*/  CS2R R24, SRZ ;  /* 0x0000000000187805 */ /* 0x000fc6000001ff00 */
[C---:B0-----:R-:W-:Y:S01]  /*0340*/  IMAD.WIDE R26, R23.reuse, 0x4, R10 ;  /* 0x00000004171a7825 */ /* 0x041fe200078e020a */
[----:B------:R-:W-:Y:S01]  /*0350*/  CS2R R10, SRZ ;  /* 0x00000000000a7805 */ /* 0x000fe2000001ff00 */
[----:B------:R0:W5:Y:S02]  /*0360*/  @P3 LDG.E.EL.64 R18, desc[UR4][R28.64] ;  /* 0x000000041c123981 */ /* 0x000164000c2e1b00 */
[C---:B-1----:R-:W-:Y:S02]  /*0370*/  IMAD.WIDE R12, R23.reuse, 0x4, R12 ;  /* 0x00000004170c7825 */ /* 0x042fe400078e020c */
[----:B------:R-:W5:Y:S02]  /*0380*/  @P3 LDG.E.EL.64 R24, desc[UR4][R26.64] ;  /* 0x000000041a183981 */ /* 0x000f64000c2e1b00 */
[----:B------:R-:W-:Y:S01]  /*0390*/  IMAD.WIDE R22, R23, 0x4, R14 ;  /* 0x0000000417167825 */ /* 0x000fe200078e020e */
[----:B------:R-:W-:Y:S01]  /*03a0*/  CS2R R14, SRZ ;  /* 0x00000000000e7805 */ /* 0x000fe2000001ff00 */
[----:B------:R-:W5:Y:S05]  /*03b0*/  @P2 LDG.E.EL.64 R10, desc[UR4][R12.64+-0x300] ;  /* 0xfffd00040c0a2981 */ /* 0x000f6a000c2e1b00 */
[----:B------:R1:W5:Y:S01]  /*03c0*/  @P2 LDG.E.EL.64 R14, desc[UR4][R22.64+-0x300] ;  /* 0xfffd0004160e2981 */ /* 0x000362000c2e1b00 */
[----:B---3--:R-:W-:-:S05]  /*03d0*/  SEL R4, R4, RZ, P3 ;  /* 0x000000ff04047207 */ /* 0x008fca0001800000 */
[----:B0-----:R-:W-:Y:S01]  /*03e0*/  FADD R28, R4, 0.0010000000474974513054 ;  /* 0x3a83126f041c7421 */ /* 0x001fe20000000000 */
[----:B------:R-:W-:-:S03]  /*03f0*/  SEL R5, R5, RZ, P3 ;  /* 0x000000ff05057207 */ /* 0x000fc60001800000 */
[----:B-1----:R-:W0:Y:S02]  /*0400*/  MUFU.SQRT R22, R28 ;  /* 0x0000001c00167308 */ /* 0x002e240000002000 */
[----:B------:R-:W-:Y:S01]  /*0410*/  FADD R5, R5, 0.0010000000474974513054 ;  /* 0x3a83126f05057421 */ /* 0x000fe20000000000 */
[----:B----4-:R-:W-:-:S05]  /*0420*/  SEL R2, R2, RZ, P2 ;  /* 0x000000ff02027207 */ /* 0x010fca0001000000 */
[----:B------:R-:W1:Y:S01]  /*0430*/  MUFU.SQRT R4, R5 ;  /* 0x0000000500047308 */ /* 0x000e620000002000 */
[----:B------:R-:W-:Y:S01]  /*0440*/  FADD R27, R2, 0.0010000000474974513054 ;  /* 0x3a83126f021b7421 */ /* 0x000fe20000000000 */
[----:B------:R-:W-:Y:S02]  /*0450*/  SEL R2, R3, RZ, P2 ;  /* 0x000000ff03027207 */ /* 0x000fe40001000000 */
[----:B0-----:R-:W-:-:S04]  /*0460*/  FSETP.GT.AND P5, PT, R22, 8.50705917302346158658e+37, PT ;  /* 0x7e8000001600780b */ /* 0x001fc80003fa4000 */
[----:B------:R-:W0:Y:S01]  /*0470*/  MUFU.SQRT R3, R27 ;  /* 0x0000001b00037308 */ /* 0x000e220000002000 */
[----:B------:R-:W-:Y:S01]  /*0480*/  FSETP.GEU.AND P4, PT, R22, 1.175494350822287508e-38, PT ;  /* 0x008000001600780b */ /* 0x000fe20003f8e000 */
[----:B------:R-:W-:Y:S01]  /*0490*/  FADD R12, R2, 0.0010000000474974513054 ;  /* 0x3a83126f020c7421 */ /* 0x000fe20000000000 */
[----:B------:R-:W-:Y:S01]  /*04a0*/  IMAD.MOV.U32 R2, RZ, RZ, 0x3e800000 ;  /* 0x3e800000ff027424 */ /* 0x000fe200078e00ff */
[----:B-1----:R-:W-:-:S04]  /*04b0*/  FSETP.GT.AND P6, PT, R4, 8.50705917302346158658e+37, PT ;  /* 0x7e8000000400780b */ /* 0x002fc80003fc4000 */
[----:B------:R-:W1:Y:S01]  /*04c0*/  MUFU.SQRT R12, R12 ;  /* 0x0000000c000c7308 */ /* 0x000e620000002000 */
[----:B------:R-:W-:Y:S01]  /*04d0*/  FSEL R26, R2, 1, P5 ;  /* 0x3f800000021a7808 */ /* 0x000fe20002800000 */
[----:B------:R-:W-:Y:S01]  /*04e0*/  @P5 FMUL R22, R22, 0.25 ;  /* 0x3e80000016165820 */ /* 0x000fe20000400000 */
[----:B------:R-:W-:-:S03]  /*04f0*/  FSETP.GEU.AND P5, PT, R4, 1.175494350822287508e-38, PT ;  /* 0x008000000400780b */ /* 0x000fc60003fae000 */
[----:B------:R-:W-:Y:S01]  /*0500*/  @!P4 FMUL R26, R26, 16777216 ;  /* 0x4b8000001a1ac820 */ /* 0x000fe20000400000 */
[----:B------:R-:W-:Y:S01]  /*0510*/  @!P4 FMUL R22, R22, 16777216 ;  /* 0x4b8000001616c820 */ /* 0x000fe20000400000 */
[C---:B0-----:R-:W-:Y:S02]  /*0520*/  FSETP.GT.AND P4, PT, R3.reuse, 8.50705917302346158658e+37, PT ;  /* 0x7e8000000300780b */ /* 0x041fe40003f84000 */
[----:B------:R-:W-:Y:S01]  /*0530*/  FSEL R23, R2, 1, P6 ;  /* 0x3f80000002177808 */ /* 0x000fe20003000000 */
[----:B------:R-:W-:Y:S01]  /*0540*/  @P6 FMUL R4, R4, 0.25 ;  /* 0x3e80000004046820 */ /* 0x000fe20000400000 */
[----:B------:R-:W-:-:S04]  /*0550*/  FSETP.GEU.AND P6, PT, R3, 1.175494350822287508e-38, PT ;  /* 0x008000000300780b */ /* 0x000fc80003fce000 */
[----:B------:R-:W-:Y:S01]  /*0560*/  @!P5 FMUL R4, R4, 16777216 ;  /* 0x4b8000000404d820 */ /* 0x000fe20000400000 */
[----:B------:R-:W-:Y:S01]  /*0570*/  @!P5 FMUL R23, R23, 16777216 ;  /* 0x4b8000001717d820 */ /* 0x000fe20000400000 */
[----:B-1----:R-:W-:-:S03]  /*0580*/  FSETP.GT.AND P5, PT, R12, 8.50705917302346158658e+37, PT ;  /* 0x7e8000000c00780b */ /* 0x002fc60003fa4000 */
[----:B------:R-:W-:Y:S01]  /*0590*/  @P4 FMUL R3, R3, 0.25 ;  /* 0x3e80000003034820 */ /* 0x000fe20000400000 */
[----:B------:R-:W-:Y:S02]  /*05a0*/  FSEL R5, R2, 1, P4 ;  /* 0x3f80000002057808 */ /* 0x000fe40002000000 */
[----:B------:R-:W-:-:S07]  /*05b0*/  FSETP.GEU.AND P4, PT, R12, 1.175494350822287508e-38, PT ;  /* 0x008000000c00780b */ /* 0x000fce0003f8e000 */
[----:B------:R-:W-:Y:S01]  /*05c0*/  @P5 FMUL R12, R12, 0.25 ;  /* 0x3e8000000c0c5820 */ /* 0x000fe20000400000 */
[----:B------:R0:W1:Y:S05]  /*05d0*/  MUFU.RCP R13, R22 ;  /* 0x00000016000d7308 */ /* 0x00006a0000001000 */
[----:B------:R-:W-:Y:S01]  /*05e0*/  @!P4 FMUL R12, R12, 16777216 ;  /* 0x4b8000000c0cc820 */ /* 0x000fe20000400000 */
[----:B------:R-:W-:Y:S02]  /*05f0*/  @!P6 FMUL R3, R3, 16777216 ;  /* 0x4b8000000303e820 */ /* 0x000fe40000400000 */
[----:B------:R-:W3:Y:S01]  /*0600*/  MUFU.RCP R4, R4 ;  /* 0x0000000400047308 */ /* 0x000ee20000001000 */
[----:B--2---:R-:W-:-:S07]  /*0610*/  SEL R27, R6, RZ, P3 ;  /* 0x000000ff061b7207 */ /* 0x004fce0001800000 */
[----:B------:R-:W2:Y:S01]  /*0620*/  MUFU.RCP R12, R12 ;  /* 0x0000000c000c7308 */ /* 0x000ea20000001000 */
[----:B------:R-:W-:Y:S02]  /*0630*/  SEL R8, R8, RZ, P3 ;  /* 0x000000ff08087207 */ /* 0x000fe40001800000 */
[----:B0-----:R-:W-:-:S05]  /*0640*/  SEL R22, R7, RZ, P3 ;  /* 0x000000ff07167207 */ /* 0x001fca0001800000 */
[----:B------:R0:W4:Y:S01]  /*0650*/  MUFU.RCP R6, R3 ;  /* 0x0000000300067308 */ /* 0x0001220000001000 */
[----:B------:R-:W-:Y:S02]  /*0660*/  SEL R9, R9, RZ, P3 ;  /* 0x000000ff09097207 */ /* 0x000fe40001800000 */
[----:B0-----:R-:W-:Y:S01]  /*0670*/  FSEL R3, R2, 1, P5 ;  /* 0x3f80000002037808 */ /* 0x001fe20002800000 */
[----:B-1----:R-:W-:Y:S01]  /*0680*/  FMUL R13, R13, R26 ;  /* 0x0000001a0d0d7220 */ /* 0x002fe20000400000 */
[----:B---3--:R-:W-:-:S03]  /*0690*/  FMUL R23, R4, R23 ;  /* 0x0000001704177220 */ /* 0x008fc60000400000 */
[----:B------:R-:W-:Y:S01]  /*06a0*/  @!P4 FMUL R3, R3, 16777216 ;  /* 0x4b8000000303c820 */ /* 0x000fe20000400000 */
[----:B------:R-:W-:Y:S01]  /*06b0*/  FADD R8, R8, -R27 ;  /* 0x8000001b08087221 */ /* 0x000fe20000000000 */
[----:B------:R-:W-:Y:S02]  /*06c0*/  FADD R4, R9, -R22 ;  /* 0x8000001609047221 */ /* 0x000fe40000000000 */
[----:B--2---:R-:W-:Y:S01]  /*06d0*/  FMUL R9, R12, R3 ;  /* 0x000000030c097220 */ /* 0x004fe20000400000 */
[----:B------:R-:W-:Y:S01]  /*06e0*/  FMUL R13, R13, R8 ;  /* 0x000000080d0d7220 */ /* 0x000fe20000400000 */
[----:B------:R-:W0:Y:S01]  /*06f0*/  LDC.64 R2, c[0x0][0x260] ;  /* 0x00009800ff027b82 */ /* 0x000e220000000a00 */
[----:B------:R-:W-:Y:S01]  /*0700*/  SEL R7, R20, RZ, P2 ;  /* 0x000000ff14077207 */ /* 0x000fe20001000000 */
[----:B------:R-:W-:Y:S01]  /*0710*/  @!P6 FMUL R5, R5, 16777216 ;  /* 0x4b8000000505e820 */ /* 0x000fe20000400000 */
[----:B------:R-:W-:Y:S02]  /*0720*/  SEL R16, R16, RZ, P2 ;  /* 0x000000ff10107207 */ /* 0x000fe40001000000 */
[----:B------:R-:W-:-:S02]  /*0730*/  SEL R17, R17, RZ, P2 ;  /* 0x000000ff11117207 */ /* 0x000fc40001000000 */
[----:B------:R-:W-:Y:S01]  /*0740*/  SEL R8, R21, RZ, P2 ;  /* 0x000000ff15087207 */ /* 0x000fe20001000000 */
[----:B----4-:R-:W-:Y:S01]  /*0750*/  FMUL R20, R6, R5 ;  /* 0x0000000506147220 */ /* 0x010fe20000400000 */
[----:B------:R-:W-:Y:S01]  /*0760*/  FADD R5, R16, -R7 ;  /* 0x8000000710057221 */ /* 0x000fe20000000000 */
[----:B-----5:R-:W-:Y:S02]  /*0770*/  SEL R18, R18, RZ, P3 ;  /* 0x000000ff12127207 */ /* 0x020fe40001800000 */
[----:B------:R-:W-:Y:S01]  /*0780*/  FADD R6, R17, -R8 ;  /* 0x8000000811067221 */ /* 0x000fe20000000000 */
[----:B------:R-:W-:Y:S01]  /*0790*/  SEL R19, R19, RZ, P3 ;  /* 0x000000ff13137207 */ /* 0x000fe20001800000 */
[----:B------:R-:W-:Y:S01]  /*07a0*/  FMUL R4, R23, R4 ;  /* 0x0000000417047220 */ /* 0x000fe20000400000 */
[----:B------:R-:W-:Y:S02]  /*07b0*/  SEL R7, R24, RZ, P3 ;  /* 0x000000ff18077207 */ /* 0x000fe40001800000 */
[----:B------:R-:W-:-:S02]  /*07c0*/  SEL R8, R25, RZ, P3 ;  /* 0x000000ff19087207 */ /* 0x000fc40001800000 */
[----:B------:R-:W-:Y:S01]  /*07d0*/  SEL R17, R10, RZ, P2 ;  /* 0x000000ff0a117207 */ /* 0x000fe20001000000 */
[----:B------:R-:W-:Y:S01]  /*07e0*/  FMUL R5, R20, R5 ;  /* 0x0000000514057220 */ /* 0x000fe20000400000 */
[----:B------:R-:W-:Y:S01]  /*07f0*/  SEL R10, R11, RZ, P2 ;  /* 0x000000ff0b0a7207 */ /* 0x000fe20001000000 */
[----:B------:R-:W-:Y:S01]  /*0800*/  FMUL R6, R9, R6 ;  /* 0x0000000609067220 */ /* 0x000fe20000400000 */
[----:B------:R-:W-:Y:S02]  /*0810*/  SEL R14, R14, RZ, P2 ;  /* 0x000000ff0e0e7207 */ /* 0x000fe40001000000 */
[----:B------:R-:W-:Y:S01]  /*0820*/  SEL R15, R15, RZ, P2 ;  /* 0x000000ff0f0f7207 */ /* 0x000fe20001000000 */
[----:B------:R-:W-:Y:S01]  /*0830*/  FFMA R13, R18, R13, R7 ;  /* 0x0000000d120d7223 */ /* 0x000fe20000000007 */
[----:B------:R-:W-:Y:S01]  /*0840*/  FFMA R4, R19, R4, R8 ;  /* 0x0000000413047223 */ /* 0x000fe20000000008 */
[----:B------:R-:W-:Y:S02]  /*0850*/  FFMA R5, R17, R5, R14 ;  /* 0x0000000511057223 */ /* 0x000fe4000000000e */
[----:B------:R-:W-:Y:S01]  /*0860*/  FFMA R6, R10, R6, R15 ;  /* 0x000000060a067223 */ /* 0x000fe2000000000f */
[----:B------:R-:W-:-:S02]  /*0870*/  FSETP.GEU.AND P4, PT, R13, RZ, PT ;  /* 0x000000ff0d00720b */ /* 0x000fc40003f8e000 */
[----:B------:R-:W-:Y:S02]  /*0880*/  FSETP.GEU.AND P5, PT, R4, RZ, PT ;  /* 0x000000ff0400720b */ /* 0x000fe40003fae000 */
[----:B------:R-:W-:Y:S02]  /*0890*/  FSETP.GEU.AND P3, PT, R5, RZ, PT ;  /* 0x000000ff0500720b */ /* 0x000fe40003f6e000 */
[----:B------:R-:W-:Y:S01]  /*08a0*/  FSETP.GEU.AND P2, PT, R6, RZ, PT ;  /* 0x000000ff0600720b */ /* 0x000fe20003f4e000 */
[----:B0-----:R-:W-:Y:S01]  /*08b0*/  IMAD.WIDE R2, R0, 0x4, R2 ;  /* 0x0000000400027825 */ /* 0x001fe200078e0202 */
[----:B------:R-:W-:Y:S02]  /*08c0*/  FSEL R8, R13, RZ, P4 ;  /* 0x000000ff0d087208 */ /* 0x000fe40002000000 */
[----:B------:R-:W-:Y:S02]  /*08d0*/  FSEL R9, R4, RZ, P5 ;  /* 0x000000ff04097208 */ /* 0x000fe40002800000 */
[----:B------:R-:W-:-:S02]  /*08e0*/  @P1 FSEL R8, R5, RZ, P3 ;  /* 0x000000ff05081208 */ /* 0x000fc40001800000 */
[----:B------:R-:W-:Y:S01]  /*08f0*/  @P1 FSEL R9, R6, RZ, P2 ;  /* 0x000000ff06091208 */ /* 0x000fe20001000000 */
[----:B------:R-:W-:Y:S06]  /*0900*/  @P0 EXIT ;  /* 0x000000000000094d */ /* 0x000fec0003800000 */
[----:B------:R-:W-:Y:S01]  /*0910*/  STG.E.64 desc[UR4][R2.64], R8 ;  /* 0x0000000802007986 */ /* 0x000fe2000c101b04 */
[----:B------:R-:W-:Y:S05]  /*0920*/  EXIT ;  /* 0x000000000000794d */ /* 0x000fea0003800000 */
.L_x_0:
[----:B------:R-:W-:-:S00]  /*0930*/  BRA `(.L_x_0) ;  /* 0xfffffffc00fc7947 */ /* 0x000fc0000383ffff */
[----:B------:R-:W-:-:S00]  /*0940*/  NOP ;  /* 0x0000000000007918 */ /* 0x000fc00000000000 */
        /* <DEDUP_REMOVED lines=11> */
.L_x_1:


//--------------------- .nv.global.init           --------------------------
	.section	.nv.global.init,"aw",@progbits
.nv.global.init:
	.type		_$_str,@object
	.size		_$_str,(_$_str_$_2 - _$_str)
_$_str:
        /*0000*/ 	.byte	0x5f, 0x5f, 0x43, 0x55, 0x44, 0x41, 0x5f, 0x46, 0x54, 0x5a, 0x00
	.type		_$_str_$_2,@object
	.size		_$_str_$_2,(.L_1 - _$_str_$_2)
_$_str_$_2:
        /*000b*/ 	.byte	0x5f, 0x5f, 0x43, 0x55, 0x44, 0x41, 0x5f, 0x50, 0x52, 0x45, 0x43, 0x5f, 0x53, 0x51, 0x52, 0x54
        /*001b*/ 	.byte	0x00
.L_1:


//--------------------- .nv.constant0.triton_poi_fused_cat_40 --------------------------
	.section	.nv.constant0.triton_poi_fused_cat_40,"a",@progbits
	.sectionflags	@""
	.align	4
.nv.constant0.triton_poi_fused_cat_40:
	.zero		620
